//
// Generated by NVIDIA NVVM Compiler
//
// Compiler Build ID: CL-36424714
// Cuda compilation tools, release 13.0, V13.0.88
// Based on NVVM 20.0.0
//

.version 9.0
.target sm_100
.address_size 64

	// .globl	_Z16hannWindowKernelPfS_i
.extern .shared .align 16 .b8 sharedWindow[];
.global .align 4 .b8 __cudart_i2opi_f[24] = {65, 144, 67, 60, 153, 149, 98, 219, 192, 221, 52, 245, 209, 87, 39, 252, 41, 21, 68, 78, 110, 131, 249, 162};

.visible .entry _Z16hannWindowKernelPfS_i(
	.param .u64 .ptr .align 1 _Z16hannWindowKernelPfS_i_param_0,
	.param .u64 .ptr .align 1 _Z16hannWindowKernelPfS_i_param_1,
	.param .u32 _Z16hannWindowKernelPfS_i_param_2
)
{
	.local .align 4 .b8 	__local_depot0[28];
	.reg .b64 	%SP;
	.reg .b64 	%SPL;
	.reg .pred 	%p<11>;
	.reg .b32 	%r<50>;
	.reg .b32 	%f<37>;
	.reg .b64 	%rd<28>;
	.reg .b64 	%fd<3>;

	mov.u64 	%SPL, __local_depot0;
	ld.param.u64 	%rd9, [_Z16hannWindowKernelPfS_i_param_0];
	ld.param.u64 	%rd10, [_Z16hannWindowKernelPfS_i_param_1];
	ld.param.u32 	%r18, [_Z16hannWindowKernelPfS_i_param_2];
	add.u64 	%rd1, %SPL, 0;
	mov.u32 	%r19, %ctaid.x;
	mov.u32 	%r20, %ntid.x;
	mov.u32 	%r1, %tid.x;
	mad.lo.s32 	%r2, %r19, %r20, %r1;
	setp.ge.s32 	%p1, %r1, %r18;
	shl.b32 	%r21, %r1, 2;
	mov.u32 	%r22, sharedWindow;
	add.s32 	%r3, %r22, %r21;
	@%p1 bra 	$L__BB0_10;
	cvt.rn.f32.u32 	%f7, %r1;
	mul.f32 	%f8, %f7, 0f40C90FDB;
	add.s32 	%r23, %r18, -1;
	cvt.rn.f32.u32 	%f9, %r23;
	div.rn.f32 	%f1, %f8, %f9;
	mul.f32 	%f10, %f1, 0f3F22F983;
	cvt.rni.s32.f32 	%r49, %f10;
	cvt.rn.f32.s32 	%f11, %r49;
	fma.rn.f32 	%f12, %f11, 0fBFC90FDA, %f1;
	fma.rn.f32 	%f13, %f11, 0fB3A22168, %f12;
	fma.rn.f32 	%f36, %f11, 0fA7C234C5, %f13;
	abs.f32 	%f3, %f1;
	setp.ltu.f32 	%p2, %f3, 0f47CE4780;
	@%p2 bra 	$L__BB0_9;
	setp.neu.f32 	%p3, %f3, 0f7F800000;
	@%p3 bra 	$L__BB0_4;
	mov.f32 	%f16, 0f00000000;
	mul.rn.f32 	%f36, %f1, %f16;
	mov.b32 	%r49, 0;
	bra.uni 	$L__BB0_9;
$L__BB0_4:
	mov.b32 	%r5, %f1;
	shl.b32 	%r25, %r5, 8;
	or.b32  	%r6, %r25, -2147483648;
	mov.b64 	%rd27, 0;
	mov.b32 	%r46, 0;
	mov.u64 	%rd25, __cudart_i2opi_f;
	mov.u64 	%rd26, %rd1;
$L__BB0_5:
	.pragma "nounroll";
	ld.global.nc.u32 	%r26, [%rd25];
	mad.wide.u32 	%rd14, %r26, %r6, %rd27;
	shr.u64 	%rd27, %rd14, 32;
	st.local.u32 	[%rd26], %rd14;
	add.s32 	%r46, %r46, 1;
	add.s64 	%rd26, %rd26, 4;
	add.s64 	%rd25, %rd25, 4;
	setp.ne.s32 	%p4, %r46, 6;
	@%p4 bra 	$L__BB0_5;
	shr.u32 	%r27, %r5, 23;
	st.local.u32 	[%rd1+24], %rd27;
	and.b32  	%r9, %r27, 31;
	and.b32  	%r28, %r27, 224;
	add.s32 	%r29, %r28, -128;
	shr.u32 	%r30, %r29, 5;
	mul.wide.u32 	%rd15, %r30, 4;
	sub.s64 	%rd8, %rd1, %rd15;
	ld.local.u32 	%r47, [%rd8+24];
	ld.local.u32 	%r48, [%rd8+20];
	setp.eq.s32 	%p5, %r9, 0;
	@%p5 bra 	$L__BB0_8;
	shf.l.wrap.b32 	%r47, %r48, %r47, %r9;
	ld.local.u32 	%r31, [%rd8+16];
	shf.l.wrap.b32 	%r48, %r31, %r48, %r9;
$L__BB0_8:
	shr.u32 	%r32, %r47, 30;
	shf.l.wrap.b32 	%r33, %r48, %r47, 2;
	shl.b32 	%r34, %r48, 2;
	shr.u32 	%r35, %r33, 31;
	add.s32 	%r36, %r35, %r32;
	neg.s32 	%r37, %r36;
	setp.lt.s32 	%p6, %r5, 0;
	selp.b32 	%r49, %r37, %r36, %p6;
	xor.b32  	%r38, %r33, %r5;
	shr.s32 	%r39, %r33, 31;
	xor.b32  	%r40, %r39, %r33;
	xor.b32  	%r41, %r39, %r34;
	cvt.u64.u32 	%rd16, %r40;
	shl.b64 	%rd17, %rd16, 32;
	cvt.u64.u32 	%rd18, %r41;
	or.b64  	%rd19, %rd17, %rd18;
	cvt.rn.f64.s64 	%fd1, %rd19;
	mul.f64 	%fd2, %fd1, 0d3BF921FB54442D19;
	cvt.rn.f32.f64 	%f14, %fd2;
	neg.f32 	%f15, %f14;
	setp.lt.s32 	%p7, %r38, 0;
	selp.f32 	%f36, %f15, %f14, %p7;
$L__BB0_9:
	add.s32 	%r43, %r49, 1;
	mul.rn.f32 	%f17, %f36, %f36;
	and.b32  	%r44, %r49, 1;
	setp.eq.b32 	%p8, %r44, 1;
	selp.f32 	%f18, %f36, 0f3F800000, %p8;
	fma.rn.f32 	%f19, %f17, %f18, 0f00000000;
	fma.rn.f32 	%f20, %f17, 0f37CBAC00, 0fBAB607ED;
	selp.f32 	%f21, 0fB94D4153, %f20, %p8;
	selp.f32 	%f22, 0f3C0885E4, 0f3D2AAABB, %p8;
	fma.rn.f32 	%f23, %f21, %f17, %f22;
	selp.f32 	%f24, 0fBE2AAAA8, 0fBEFFFFFF, %p8;
	fma.rn.f32 	%f25, %f23, %f17, %f24;
	fma.rn.f32 	%f26, %f25, %f19, %f18;
	and.b32  	%r45, %r43, 2;
	setp.eq.s32 	%p9, %r45, 0;
	mov.f32 	%f27, 0f00000000;
	sub.f32 	%f28, %f27, %f26;
	selp.f32 	%f29, %f26, %f28, %p9;
	mov.f32 	%f30, 0f3F800000;
	sub.f32 	%f31, %f30, %f29;
	mul.f32 	%f32, %f31, 0f3F000000;
	st.shared.f32 	[%r3], %f32;
$L__BB0_10:
	bar.sync 	0;
	setp.ge.s32 	%p10, %r2, %r18;
	@%p10 bra 	$L__BB0_12;
	cvta.to.global.u64 	%rd20, %rd9;
	mul.wide.s32 	%rd21, %r2, 4;
	add.s64 	%rd22, %rd20, %rd21;
	ld.global.f32 	%f33, [%rd22];
	ld.shared.f32 	%f34, [%r3];
	mul.f32 	%f35, %f33, %f34;
	cvta.to.global.u64 	%rd23, %rd10;
	add.s64 	%rd24, %rd23, %rd21;
	st.global.f32 	[%rd24], %f35;
$L__BB0_12:
	ret;

}


// ===== COMPILED SASS (sm_100) =====

	.target	sm_100

	.elftype	@"ET_EXEC"


//--------------------- .note.nv.tkinfo           --------------------------
	.section	.note.nv.tkinfo,"",@"SHT_NOTE"
	.sectionflags	@"SHF_NOTE_NV_TKINFO"
	.tkinfo
        /*0018*/ 	.word	0x00000002
        /*0030*/ 	.string	""
        /*0030*/ 	.string	"ptxas"
        /*0030*/ 	.string	"Cuda compilation tools, release 13.0, V13.0.88"
        /*0030*/ 	.string	"Build cuda_13.0.r13.0/compiler.36424714_0"
        /*0030*/ 	.string	"-arch sm_100 -m 64 "



//--------------------- .note.nv.cuinfo           --------------------------
	.section	.note.nv.cuinfo,"",@"SHT_NOTE"
	.sectionflags	@"SHF_NOTE_NV_CUINFO"
        /*0018*/ 	.short	0x0002
        /*001a*/ 	.short	0x0064
        /*001c*/ 	.short	0x0082
	.zero		2


//--------------------- .nv.info                  --------------------------
	.section	.nv.info,"",@"SHT_CUDA_INFO"
	.align	4


	//----- nvinfo : EIATTR_REGCOUNT
	.align		4
        /*0000*/ 	.byte	0x04, 0x2f
        /*0002*/ 	.short	(.L_2 - .L_1)
	.align		4
.L_1:
        /*0004*/ 	.word	index@(_Z16hannWindowKernelPfS_i)
        /*0008*/ 	.word	0x00000012


	//----- nvinfo : EIATTR_FRAME_SIZE
	.align		4
.L_2:
        /*000c*/ 	.byte	0x04, 0x11
        /*000e*/ 	.short	(.L_4 - .L_3)
	.align		4
.L_3:
        /*0010*/ 	.word	index@($__internal_0_$__cuda_sm3x_div_rn_noftz_f32_slowpath)
        /*0014*/ 	.word	0x00000020


	//----- nvinfo : EIATTR_FRAME_SIZE
	.align		4
.L_4:
        /*0018*/ 	.byte	0x04, 0x11
        /*001a*/ 	.short	(.L_6 - .L_5)
	.align		4
.L_5:
        /*001c*/ 	.word	index@(_Z16hannWindowKernelPfS_i)
        /*0020*/ 	.word	0x00000020


	//----- nvinfo : EIATTR_MIN_STACK_SIZE
	.align		4
.L_6:
        /*0024*/ 	.byte	0x04, 0x12
        /*0026*/ 	.short	(.L_8 - .L_7)
	.align		4
.L_7:
        /*0028*/ 	.word	index@(_Z16hannWindowKernelPfS_i)
        /*002c*/ 	.word	0x00000020
.L_8:


//--------------------- .nv.compat                --------------------------
	.section	.nv.compat,"",@"SHT_CUDA_COMPAT_INFO"
	.align	4
        /*0000*/ 	.byte	0x02, 0x09, 0x00, 0x00, 0x02, 0x02, 0x01, 0x00, 0x02, 0x05, 0x05, 0x00, 0x03, 0x07, 0x01, 0x01
        /*0010*/ 	.byte	0x02, 0x03, 0x00, 0x00, 0x02, 0x06, 0x01, 0x00, 0x04, 0x0b, 0x08, 0x00, 0x01, 0x00, 0x00, 0x00
        /*0020*/ 	.byte	0x00, 0x00, 0x00, 0x00


//--------------------- .nv.info._Z16hannWindowKernelPfS_i --------------------------
	.section	.nv.info._Z16hannWindowKernelPfS_i,"",@"SHT_CUDA_INFO"
	.sectionflags	@""
	.align	4


	//----- nvinfo : EIATTR_CUDA_API_VERSION
	.align		4
        /*0000*/ 	.byte	0x04, 0x37
        /*0002*/ 	.short	(.L_10 - .L_9)
.L_9:
        /*0004*/ 	.word	0x00000082


	//----- nvinfo : EIATTR_KPARAM_INFO
	.align		4
.L_10:
        /*0008*/ 	.byte	0x04, 0x17
        /*000a*/ 	.short	(.L_12 - .L_11)
.L_11:
        /*000c*/ 	.word	0x00000000
        /*0010*/ 	.short	0x0002
        /*0012*/ 	.short	0x0010
        /*0014*/ 	.byte	0x00, 0xf0, 0x11, 0x00


	//----- nvinfo : EIATTR_KPARAM_INFO
	.align		4
.L_12:
        /*0018*/ 	.byte	0x04, 0x17
        /*001a*/ 	.short	(.L_14 - .L_13)
.L_13:
        /*001c*/ 	.word	0x00000000
        /*0020*/ 	.short	0x0001
        /*0022*/ 	.short	0x0008
        /*0024*/ 	.byte	0x00, 0xf5, 0x21, 0x00


	//----- nvinfo : EIATTR_KPARAM_INFO
	.align		4
.L_14:
        /*0028*/ 	.byte	0x04, 0x17
        /*002a*/ 	.short	(.L_16 - .L_15)
.L_15:
        /*002c*/ 	.word	0x00000000
        /*0030*/ 	.short	0x0000
        /*0032*/ 	.short	0x0000
        /*0034*/ 	.byte	0x00, 0xf5, 0x21, 0x00


	//----- nvinfo : EIATTR_SPARSE_MMA_MASK
	.align		4
.L_16:
        /*0038*/ 	.byte	0x03, 0x50
        /*003a*/ 	.short	0x0000


	//----- nvinfo : EIATTR_MAXREG_COUNT
	.align		4
        /*003c*/ 	.byte	0x03, 0x1b
        /*003e*/ 	.short	0x00ff


	//----- nvinfo : EIATTR_NUM_BARRIERS
	.align		4
        /*0040*/ 	.byte	0x02, 0x4c
        /*0042*/ 	.byte	0x01
	.zero		1


	//----- nvinfo : EIATTR_MERCURY_ISA_VERSION
	.align		4
        /*0044*/ 	.byte	0x03, 0x5f
        /*0046*/ 	.short	0x0101


	//----- nvinfo : EIATTR_VRC_CTA_INIT_COUNT
	.align		4
        /*0048*/ 	.byte	0x02, 0x4a
	.zero		1
	.zero		1


	//----- nvinfo : EIATTR_EXIT_INSTR_OFFSETS
	.align		4
        /*004c*/ 	.byte	0x04, 0x1c
        /*004e*/ 	.short	(.L_18 - .L_17)


	//   ....[0]....
.L_17:
        /*0050*/ 	.word	0x000007a0


	//   ....[1]....
        /*0054*/ 	.word	0x00000830


	//----- nvinfo : EIATTR_CRS_STACK_SIZE
	.align		4
.L_18:
        /*0058*/ 	.byte	0x04, 0x1e
        /*005a*/ 	.short	(.L_20 - .L_19)
.L_19:
        /*005c*/ 	.word	0x00000000


	//----- nvinfo : EIATTR_CBANK_PARAM_SIZE
	.align		4
.L_20:
        /*0060*/ 	.byte	0x03, 0x19
        /*0062*/ 	.short	0x0014


	//----- nvinfo : EIATTR_PARAM_CBANK
	.align		4
        /*0064*/ 	.byte	0x04, 0x0a
        /*0066*/ 	.short	(.L_22 - .L_21)
	.align		4
.L_21:
        /*0068*/ 	.word	index@(.nv.constant0._Z16hannWindowKernelPfS_i)
        /*006c*/ 	.short	0x0380
        /*006e*/ 	.short	0x0014


	//----- nvinfo : EIATTR_SW_WAR
	.align		4
.L_22:
        /*0070*/ 	.byte	0x04, 0x36
        /*0072*/ 	.short	(.L_24 - .L_23)
.L_23:
        /*0074*/ 	.word	0x00000008
.L_24:


//--------------------- .nv.callgraph             --------------------------
	.section	.nv.callgraph,"",@"SHT_CUDA_CALLGRAPH"
	.align	4
	.sectionentsize	8
	.align		4
        /*0000*/ 	.word	0x00000000
	.align		4
        /*0004*/ 	.word	0xffffffff
	.align		4
        /*0008*/ 	.word	0x00000000
	.align		4
        /*000c*/ 	.word	0xfffffffe
	.align		4
        /*0010*/ 	.word	0x00000000
	.align		4
        /*0014*/ 	.word	0xfffffffd
	.align		4
        /*0018*/ 	.word	0x00000000
	.align		4
        /*001c*/ 	.word	0xfffffffc


//--------------------- .nv.constant4             --------------------------
	.section	.nv.constant4,"a",@progbits
	.align	8
	.align		8
.nv.constant4:
        /*0000*/ 	.dword	__cudart_i2opi_f


//--------------------- .text._Z16hannWindowKernelPfS_i --------------------------
	.section	.text._Z16hannWindowKernelPfS_i,"ax",@progbits
	.align	128
        .global         _Z16hannWindowKernelPfS_i
        .type           _Z16hannWindowKernelPfS_i,@function
        .size           _Z16hannWindowKernelPfS_i,(.L_x_19 - _Z16hannWindowKernelPfS_i)
        .other          _Z16hannWindowKernelPfS_i,@"STO_CUDA_ENTRY STV_DEFAULT"
_Z16hannWindowKernelPfS_i:
.text._Z16hannWindowKernelPfS_i:
[----:B------:R-:W0:Y:S01]  /*0000*/  LDC R1, c[0x0][0x37c] ;  /* 0x0000df00ff017b82 */ /* 0x000e220000000800 */
[----:B------:R-:W1:Y:S07]  /*0010*/  S2R R0, SR_TID.X ;  /* 0x0000000000007919 */ /* 0x000e6e0000002100 */
[----:B------:R-:W2:Y:S01]  /*0020*/  S2UR UR5, SR_CgaCtaId ;  /* 0x00000000000579c3 */ /* 0x000ea20000008800 */
[----:B------:R-:W1:Y:S01]  /*0030*/  LDCU UR10, c[0x0][0x390] ;  /* 0x00007200ff0a77ac */ /* 0x000e620008000800 */
[----:B------:R-:W-:Y:S01]  /*0040*/  BSSY.RECONVERGENT B0, `(.L_x_0) ;  /* 0x0000072000007945 */ /* 0x000fe20003800200 */
[----:B0-----:R-:W-:Y:S01]  /*0050*/  VIADD R1, R1, 0xffffffe0 ;  /* 0xffffffe001017836 */ /* 0x001fe20000000000 */
[----:B------:R-:W-:Y:S01]  /*0060*/  UMOV UR4, 0x400 ;  /* 0x0000040000047882 */ /* 0x000fe20000000000 */
[----:B------:R-:W0:Y:S03]  /*0070*/  LDCU.64 UR6, c[0x0][0x358] ;  /* 0x00006b00ff0677ac */ /* 0x000e260008000a00 */
[----:B------:R-:W3:Y:S08]  /*0080*/  S2UR UR8, SR_CTAID.X ;  /* 0x00000000000879c3 */ /* 0x000ef00000002500 */
[----:B------:R-:W3:Y:S01]  /*0090*/  LDC R5, c[0x0][0x360] ;  /* 0x0000d800ff057b82 */ /* 0x000ee20000000800 */
[----:B--2---:R-:W-:Y:S01]  /*00a0*/  ULEA UR4, UR5, UR4, 0x18 ;  /* 0x0000000405047291 */ /* 0x004fe2000f8ec0ff */
[----:B-1----:R-:W-:-:S05]  /*00b0*/  ISETP.GE.AND P0, PT, R0, UR10, PT ;  /* 0x0000000a00007c0c */ /* 0x002fca000bf06270 */
[----:B------:R-:W-:Y:S01]  /*00c0*/  LEA R7, R0, UR4, 0x2 ;  /* 0x0000000400077c11 */ /* 0x000fe2000f8e10ff */
[----:B---3--:R-:W-:-:S07]  /*00d0*/  IMAD R5, R5, UR8, R0 ;  /* 0x0000000805057c24 */ /* 0x008fce000f8e0200 */
[----:B0-----:R-:W-:Y:S05]  /*00e0*/  @P0 BRA `(.L_x_1) ;  /* 0x00000004009c0947 */ /* 0x001fea0003800000 */
[----:B------:R-:W-:Y:S01]  /*00f0*/  UIADD3 UR4, UPT, UPT, UR10, -0x1, URZ ;  /* 0xffffffff0a047890 */ /* 0x000fe2000fffe0ff */
[----:B------:R-:W-:Y:S01]  /*0100*/  I2FP.F32.U32 R0, R0 ;  /* 0x0000000000007245 */ /* 0x000fe20000201000 */
[----:B------:R-:W-:Y:S04]  /*0110*/  BSSY.RECONVERGENT B1, `(.L_x_2) ;  /* 0x000000e000017945 */ /* 0x000fe80003800200 */
[----:B------:R-:W-:Y:S01]  /*0120*/  I2FP.F32.U32 R3, UR4 ;  /* 0x0000000400037c45 */ /* 0x000fe20008201000 */
[----:B------:R-:W-:-:S03]  /*0130*/  FMUL R0, R0, 6.2831854820251464844 ;  /* 0x40c90fdb00007820 */ /* 0x000fc60000400000 */
[----:B------:R-:W0:Y:S08]  /*0140*/  MUFU.RCP R2, R3 ;  /* 0x0000000300027308 */ /* 0x000e300000001000 */
[----:B------:R-:W1:Y:S01]  /*0150*/  FCHK P0, R0, R3 ;  /* 0x0000000300007302 */ /* 0x000e620000000000 */
[----:B0-----:R-:W-:-:S04]  /*0160*/  FFMA R9, -R3, R2, 1 ;  /* 0x3f80000003097423 */ /* 0x001fc80000000102 */
[----:B------:R-:W-:-:S04]  /*0170*/  FFMA R9, R2, R9, R2 ;  /* 0x0000000902097223 */ /* 0x000fc80000000002 */
[----:B------:R-:W-:-:S04]  /*0180*/  FFMA R2, R0, R9, RZ ;  /* 0x0000000900027223 */ /* 0x000fc800000000ff */
[----:B------:R-:W-:-:S04]  /*0190*/  FFMA R11, -R3, R2, R0 ;  /* 0x00000002030b7223 */ /* 0x000fc80000000100 */
[----:B------:R-:W-:Y:S01]  /*01a0*/  FFMA R11, R9, R11, R2 ;  /* 0x0000000b090b7223 */ /* 0x000fe20000000002 */
[----:B-1----:R-:W-:Y:S06]  /*01b0*/  @!P0 BRA `(.L_x_3) ;  /* 0x00000000000c8947 */ /* 0x002fec0003800000 */
[----:B------:R-:W-:-:S07]  /*01c0*/  MOV R2, 0x1e0 ;  /* 0x000001e000027802 */ /* 0x000fce0000000f00 */
[----:B------:R-:W-:Y:S05]  /*01d0*/  CALL.REL.NOINC `($__internal_0_$__cuda_sm3x_div_rn_noftz_f32_slowpath) ;  /* 0x0000000400987944 */ /* 0x000fea0003c00000 */
[----:B------:R-:W-:-:S07]  /*01e0*/  IMAD.MOV.U32 R11, RZ, RZ, R0 ;  /* 0x000000ffff0b7224 */ /* 0x000fce00078e0000 */
.L_x_3:
[----:B------:R-:W-:Y:S05]  /*01f0*/  BSYNC.RECONVERGENT B1 ;  /* 0x0000000000017941 */ /* 0x000fea0003800200 */
.L_x_2:
[C---:B------:R-:W-:Y:S01]  /*0200*/  FMUL R0, R11.reuse, 0.63661974668502807617 ;  /* 0x3f22f9830b007820 */ /* 0x040fe20000400000 */
[----:B------:R-:W-:Y:S01]  /*0210*/  FSETP.GE.AND P0, PT, |R11|, 105615, PT ;  /* 0x47ce47800b00780b */ /* 0x000fe20003f06200 */
[----:B------:R-:W-:Y:S04]  /*0220*/  BSSY.RECONVERGENT B1, `(.L_x_4) ;  /* 0x000003e000017945 */ /* 0x000fe80003800200 */
[----:B------:R-:W0:Y:S02]  /*0230*/  F2I.NTZ R0, R0 ;  /* 0x0000000000007305 */ /* 0x000e240000203100 */
[----:B0-----:R-:W-:-:S05]  /*0240*/  I2FP.F32.S32 R2, R0 ;  /* 0x0000000000027245 */ /* 0x001fca0000201400 */
[----:B------:R-:W-:-:S04]  /*0250*/  FFMA R3, R2, -1.5707962512969970703, R11 ;  /* 0xbfc90fda02037823 */ /* 0x000fc8000000000b */
[----:B------:R-:W-:-:S04]  /*0260*/  FFMA R3, R2, -7.5497894158615963534e-08, R3 ;  /* 0xb3a2216802037823 */ /* 0x000fc80000000003 */
[----:B------:R-:W-:Y:S01]  /*0270*/  FFMA R2, R2, -5.3903029534742383927e-15, R3 ;  /* 0xa7c234c502027823 */ /* 0x000fe20000000003 */
[----:B------:R-:W-:Y:S06]  /*0280*/  @!P0 BRA `(.L_x_5) ;  /* 0x0000000000dc8947 */ /* 0x000fec0003800000 */
[----:B------:R-:W-:-:S13]  /*0290*/  FSETP.NEU.AND P0, PT, |R11|, +INF , PT ;  /* 0x7f8000000b00780b */ /* 0x000fda0003f0d200 */
[----:B------:R-:W-:Y:S01]  /*02a0*/  @!P0 FMUL R2, RZ, R11 ;  /* 0x0000000bff028220 */ /* 0x000fe20000400000 */
[----:B------:R-:W-:Y:S01]  /*02b0*/  @!P0 IMAD.MOV.U32 R0, RZ, RZ, RZ ;  /* 0x000000ffff008224 */ /* 0x000fe200078e00ff */
[----:B------:R-:W-:Y:S06]  /*02c0*/  @!P0 BRA `(.L_x_5) ;  /* 0x0000000000cc8947 */ /* 0x000fec0003800000 */
[----:B------:R-:W-:Y:S01]  /*02d0*/  IMAD.SHL.U32 R2, R11, 0x100, RZ ;  /* 0x000001000b027824 */ /* 0x000fe200078e00ff */
[----:B------:R-:W0:Y:S01]  /*02e0*/  LDCU.64 UR8, c[0x4][URZ] ;  /* 0x01000000ff0877ac */ /* 0x000e220008000a00 */
[----:B------:R-:W-:Y:S02]  /*02f0*/  IMAD.MOV.U32 R6, RZ, RZ, RZ ;  /* 0x000000ffff067224 */ /* 0x000fe400078e00ff */
[----:B------:R-:W-:Y:S01]  /*0300*/  IMAD.MOV.U32 R0, RZ, RZ, R1 ;  /* 0x000000ffff007224 */ /* 0x000fe200078e0001 */
[----:B------:R-:W-:Y:S01]  /*0310*/  LOP3.LUT R15, R2, 0x80000000, RZ, 0xfc, !PT ;  /* 0x80000000020f7812 */ /* 0x000fe200078efcff */
[----:B------:R-:W-:Y:S01]  /*0320*/  UMOV UR5, URZ ;  /* 0x000000ff00057c82 */ /* 0x000fe20008000000 */
[----:B------:R-:W-:-:S05]  /*0330*/  UMOV UR4, URZ ;  /* 0x000000ff00047c82 */ /* 0x000fca0008000000 */
.L_x_6:
[----:B0-----:R-:W-:Y:S02]  /*0340*/  IMAD.U32 R8, RZ, RZ, UR8 ;  /* 0x00000008ff087e24 */ /* 0x001fe4000f8e00ff */
[----:B------:R-:W-:-:S05]  /*0350*/  IMAD.U32 R9, RZ, RZ, UR9 ;  /* 0x00000009ff097e24 */ /* 0x000fca000f8e00ff */
[----:B------:R-:W2:Y:S01]  /*0360*/  LDG.E.CONSTANT R2, desc[UR6][R8.64] ;  /* 0x0000000608027981 */ /* 0x000ea2000c1e9900 */
[----:B------:R-:W-:Y:S02]  /*0370*/  UIADD3 UR8, UP0, UPT, UR8, 0x4, URZ ;  /* 0x0000000408087890 */ /* 0x000fe4000ff1e0ff */
[----:B------:R-:W-:Y:S02]  /*0380*/  UIADD3 UR4, UPT, UPT, UR4, 0x1, URZ ;  /* 0x0000000104047890 */ /* 0x000fe4000fffe0ff */
[----:B------:R-:W-:Y:S02]  /*0390*/  UIADD3.X UR9, UPT, UPT, URZ, UR9, URZ, UP0, !UPT ;  /* 0x00000009ff097290 */ /* 0x000fe400087fe4ff */
[----:B------:R-:W-:Y:S01]  /*03a0*/  UISETP.NE.AND UP0, UPT, UR4, 0x6, UPT ;  /* 0x000000060400788c */ /* 0x000fe2000bf05270 */
[----:B--2---:R-:W-:-:S03]  /*03b0*/  IMAD.WIDE.U32 R2, R2, R15, RZ ;  /* 0x0000000f02027225 */ /* 0x004fc600078e00ff */
[----:B------:R-:W-:-:S04]  /*03c0*/  IADD3 R13, P0, PT, R2, R6, RZ ;  /* 0x00000006020d7210 */ /* 0x000fc80007f1e0ff */
[----:B------:R-:W-:Y:S01]  /*03d0*/  IADD3.X R6, PT, PT, R3, UR5, RZ, P0, !PT ;  /* 0x0000000503067c10 */ /* 0x000fe200087fe4ff */
[----:B------:R0:W-:Y:S02]  /*03e0*/  STL [R0], R13 ;  /* 0x0000000d00007387 */ /* 0x0001e40000100800 */
[----:B0-----:R-:W-:Y:S01]  /*03f0*/  VIADD R0, R0, 0x4 ;  /* 0x0000000400007836 */ /* 0x001fe20000000000 */
[----:B------:R-:W-:Y:S06]  /*0400*/  BRA.U UP0, `(.L_x_6) ;  /* 0xfffffffd00cc7547 */ /* 0x000fec000b83ffff */
[----:B------:R-:W-:Y:S01]  /*0410*/  SHF.R.U32.HI R4, RZ, 0x17, R11 ;  /* 0x00000017ff047819 */ /* 0x000fe2000001160b */
[----:B------:R0:W-:Y:S03]  /*0420*/  STL [R1+0x18], R6 ;  /* 0x0000180601007387 */ /* 0x0001e60000100800 */
[C---:B------:R-:W-:Y:S02]  /*0430*/  LOP3.LUT R0, R4.reuse, 0xe0, RZ, 0xc0, !PT ;  /* 0x000000e004007812 */ /* 0x040fe400078ec0ff */
[----:B------:R-:W-:-:S03]  /*0440*/  LOP3.LUT P0, RZ, R4, 0x1f, RZ, 0xc0, !PT ;  /* 0x0000001f04ff7812 */ /* 0x000fc6000780c0ff */
[----:B------:R-:W-:-:S05]  /*0450*/  VIADD R0, R0, 0xffffff80 ;  /* 0xffffff8000007836 */ /* 0x000fca0000000000 */
[----:B------:R-:W-:-:S05]  /*0460*/  SHF.R.U32.HI R0, RZ, 0x5, R0 ;  /* 0x00000005ff007819 */ /* 0x000fca0000011600 */
[----:B------:R-:W-:-:S05]  /*0470*/  IMAD R10, R0, -0x4, R1 ;  /* 0xfffffffc000a7824 */ /* 0x000fca00078e0201 */
[----:B------:R-:W2:Y:S04]  /*0480*/  LDL R0, [R10+0x18] ;  /* 0x000018000a007983 */ /* 0x000ea80000100800 */
[----:B------:R-:W2:Y:S04]  /*0490*/  LDL R3, [R10+0x14] ;  /* 0x000014000a037983 */ /* 0x000ea80000100800 */
[----:B------:R-:W3:Y:S01]  /*04a0*/  @P0 LDL R2, [R10+0x10] ;  /* 0x000010000a020983 */ /* 0x000ee20000100800 */
[----:B------:R-:W-:Y:S01]  /*04b0*/  LOP3.LUT R4, R4, 0x1f, RZ, 0xc0, !PT ;  /* 0x0000001f04047812 */ /* 0x000fe200078ec0ff */
[----:B------:R-:W-:Y:S01]  /*04c0*/  UMOV UR4, 0x54442d19 ;  /* 0x54442d1900047882 */ /* 0x000fe20000000000 */
[----:B------:R-:W-:-:S02]  /*04d0*/  UMOV UR5, 0x3bf921fb ;  /* 0x3bf921fb00057882 */ /* 0x000fc40000000000 */
[-C--:B--2---:R-:W-:Y:S02]  /*04e0*/  @P0 SHF.L.W.U32.HI R0, R3, R4.reuse, R0 ;  /* 0x0000000403000219 */ /* 0x084fe40000010e00 */
[----:B---3--:R-:W-:Y:S02]  /*04f0*/  @P0 SHF.L.W.U32.HI R3, R2, R4, R3 ;  /* 0x0000000402030219 */ /* 0x008fe40000010e03 */
[----:B------:R-:W-:Y:S02]  /*0500*/  ISETP.GE.AND P0, PT, R11, RZ, PT ;  /* 0x000000ff0b00720c */ /* 0x000fe40003f06270 */
[C---:B------:R-:W-:Y:S01]  /*0510*/  SHF.L.W.U32.HI R2, R3.reuse, 0x2, R0 ;  /* 0x0000000203027819 */ /* 0x040fe20000010e00 */
[----:B------:R-:W-:-:S03]  /*0520*/  IMAD.SHL.U32 R3, R3, 0x4, RZ ;  /* 0x0000000403037824 */ /* 0x000fc600078e00ff */
[----:B------:R-:W-:Y:S02]  /*0530*/  SHF.R.S32.HI R4, RZ, 0x1f, R2 ;  /* 0x0000001fff047819 */ /* 0x000fe40000011402 */
[----:B------:R-:W-:Y:S02]  /*0540*/  LOP3.LUT R11, R2, R11, RZ, 0x3c, !PT ;  /* 0x0000000b020b7212 */ /* 0x000fe400078e3cff */
[C---:B------:R-:W-:Y:S02]  /*0550*/  LOP3.LUT R8, R4.reuse, R3, RZ, 0x3c, !PT ;  /* 0x0000000304087212 */ /* 0x040fe400078e3cff */
[----:B------:R-:W-:Y:S02]  /*0560*/  LOP3.LUT R9, R4, R2, RZ, 0x3c, !PT ;  /* 0x0000000204097212 */ /* 0x000fe400078e3cff */
[----:B------:R-:W-:Y:S02]  /*0570*/  SHF.R.U32.HI R3, RZ, 0x1e, R0 ;  /* 0x0000001eff037819 */ /* 0x000fe40000011600 */
[----:B------:R-:W-:-:S02]  /*0580*/  ISETP.GE.AND P1, PT, R11, RZ, PT ;  /* 0x000000ff0b00720c */ /* 0x000fc40003f26270 */
[----:B------:R-:W1:Y:S01]  /*0590*/  I2F.F64.S64 R8, R8 ;  /* 0x0000000800087312 */ /* 0x000e620000301c00 */
[----:B------:R-:W-:-:S05]  /*05a0*/  LEA.HI R0, R2, R3, RZ, 0x1 ;  /* 0x0000000302007211 */ /* 0x000fca00078f08ff */
[----:B------:R-:W-:-:S04]  /*05b0*/  IMAD.MOV R2, RZ, RZ, -R0 ;  /* 0x000000ffff027224 */ /* 0x000fc800078e0a00 */
[----:B------:R-:W-:Y:S01]  /*05c0*/  @!P0 IMAD.MOV.U32 R0, RZ, RZ, R2 ;  /* 0x000000ffff008224 */ /* 0x000fe200078e0002 */
[----:B-1----:R-:W-:-:S10]  /*05d0*/  DMUL R12, R8, UR4 ;  /* 0x00000004080c7c28 */ /* 0x002fd40008000000 */
[----:B------:R-:W1:Y:S02]  /*05e0*/  F2F.F32.F64 R12, R12 ;  /* 0x0000000c000c7310 */ /* 0x000e640000301000 */
[----:B01----:R-:W-:-:S07]  /*05f0*/  FSEL R2, -R12, R12, !P1 ;  /* 0x0000000c0c027208 */ /* 0x003fce0004800100 */
.L_x_5:
[----:B------:R-:W-:Y:S05]  /*0600*/  BSYNC.RECONVERGENT B1 ;  /* 0x0000000000017941 */ /* 0x000fea0003800200 */
.L_x_4:
[----:B------:R-:W-:Y:S01]  /*0610*/  LOP3.LUT R6, R0, 0x1, RZ, 0xc0, !PT ;  /* 0x0000000100067812 */ /* 0x000fe200078ec0ff */
[----:B------:R-:W-:Y:S02]  /*0620*/  IMAD.MOV.U32 R4, RZ, RZ, 0x37cbac00 ;  /* 0x37cbac00ff047424 */ /* 0x000fe400078e00ff */
[----:B------:R-:W-:Y:S01]  /*0630*/  FMUL R3, R2, R2 ;  /* 0x0000000202037220 */ /* 0x000fe20000400000 */
[----:B------:R-:W-:Y:S01]  /*0640*/  VIADD R0, R0, 0x1 ;  /* 0x0000000100007836 */ /* 0x000fe20000000000 */
[----:B------:R-:W-:Y:S01]  /*0650*/  ISETP.NE.U32.AND P0, PT, R6, 0x1, PT ;  /* 0x000000010600780c */ /* 0x000fe20003f05070 */
[----:B------:R-:W-:Y:S02]  /*0660*/  IMAD.MOV.U32 R6, RZ, RZ, 0x3c0885e4 ;  /* 0x3c0885e4ff067424 */ /* 0x000fe400078e00ff */
[----:B------:R-:W-:Y:S01]  /*0670*/  FFMA R4, R3, R4, -0.0013887860113754868507 ;  /* 0xbab607ed03047423 */ /* 0x000fe20000000004 */
[----:B------:R-:W-:Y:S01]  /*0680*/  IMAD.MOV.U32 R11, RZ, RZ, 0x3e2aaaa8 ;  /* 0x3e2aaaa8ff0b7424 */ /* 0x000fe200078e00ff */
[----:B------:R-:W-:-:S02]  /*0690*/  LOP3.LUT P1, RZ, R0, 0x2, RZ, 0xc0, !PT ;  /* 0x0000000200ff7812 */ /* 0x000fc4000782c0ff */
[----:B------:R-:W-:Y:S02]  /*06a0*/  FSEL R6, R6, 0.041666727513074874878, !P0 ;  /* 0x3d2aaabb06067808 */ /* 0x000fe40004000000 */
[----:B------:R-:W-:Y:S02]  /*06b0*/  FSEL R4, R4, -0.00019574658654164522886, P0 ;  /* 0xb94d415304047808 */ /* 0x000fe40000000000 */
[----:B------:R-:W-:Y:S02]  /*06c0*/  FSEL R0, R2, 1, !P0 ;  /* 0x3f80000002007808 */ /* 0x000fe40004000000 */
[----:B------:R-:W-:Y:S01]  /*06d0*/  FSEL R11, -R11, -0.4999999701976776123, !P0 ;  /* 0xbeffffff0b0b7808 */ /* 0x000fe20004000100 */
[C---:B------:R-:W-:Y:S02]  /*06e0*/  FFMA R4, R3.reuse, R4, R6 ;  /* 0x0000000403047223 */ /* 0x040fe40000000006 */
[C---:B------:R-:W-:Y:S02]  /*06f0*/  FFMA R9, R3.reuse, R0, RZ ;  /* 0x0000000003097223 */ /* 0x040fe400000000ff */
[----:B------:R-:W-:-:S04]  /*0700*/  FFMA R4, R3, R4, R11 ;  /* 0x0000000403047223 */ /* 0x000fc8000000000b */
[----:B------:R-:W-:-:S04]  /*0710*/  FFMA R0, R9, R4, R0 ;  /* 0x0000000409007223 */ /* 0x000fc80000000000 */
[----:B------:R-:W-:-:S04]  /*0720*/  @P1 FADD R0, RZ, -R0 ;  /* 0x80000000ff001221 */ /* 0x000fc80000000000 */
[----:B------:R-:W-:-:S04]  /*0730*/  FADD R0, -R0, 1 ;  /* 0x3f80000000007421 */ /* 0x000fc80000000100 */
[----:B------:R-:W-:-:S05]  /*0740*/  FMUL R0, R0, 0.5 ;  /* 0x3f00000000007820 */ /* 0x000fca0000400000 */
[----:B------:R0:W-:Y:S02]  /*0750*/  STS [R7], R0 ;  /* 0x0000000007007388 */ /* 0x0001e40000000800 */
.L_x_1:
[----:B------:R-:W-:Y:S05]  /*0760*/  BSYNC.RECONVERGENT B0 ;  /* 0x0000000000007941 */ /* 0x000fea0003800200 */
.L_x_0:
[----:B------:R-:W1:Y:S01]  /*0770*/  LDCU UR4, c[0x0][0x390] ;  /* 0x00007200ff0477ac */ /* 0x000e620008000800 */
[----:B------:R-:W-:Y:S01]  /*0780*/  BAR.SYNC.DEFER_BLOCKING 0x0 ;  /* 0x0000000000007b1d */ /* 0x000fe20000010000 */
[----:B-1----:R-:W-:-:S13]  /*0790*/  ISETP.GE.AND P0, PT, R5, UR4, PT ;  /* 0x0000000405007c0c */ /* 0x002fda000bf06270 */
[----:B------:R-:W-:Y:S05]  /*07a0*/  @P0 EXIT ;  /* 0x000000000000094d */ /* 0x000fea0003800000 */
[----:B------:R-:W1:Y:S01]  /*07b0*/  LDC.64 R2, c[0x0][0x380] ;  /* 0x0000e000ff027b82 */ /* 0x000e620000000a00 */
[----:B0-----:R-:W0:Y:S07]  /*07c0*/  LDS R7, [R7] ;  /* 0x0000000007077984 */ /* 0x001e2e0000000800 */
[----:B------:R-:W2:Y:S01]  /*07d0*/  LDC.64 R8, c[0x0][0x388] ;  /* 0x0000e200ff087b82 */ /* 0x000ea20000000a00 */
[----:B-1----:R-:W-:-:S06]  /*07e0*/  IMAD.WIDE R2, R5, 0x4, R2 ;  /* 0x0000000405027825 */ /* 0x002fcc00078e0202 */
[----:B------:R-:W0:Y:S01]  /*07f0*/  LDG.E R2, desc[UR6][R2.64] ;  /* 0x0000000602027981 */ /* 0x000e22000c1e1900 */
[----:B--2---:R-:W-:-:S04]  /*0800*/  IMAD.WIDE R4, R5, 0x4, R8 ;  /* 0x0000000405047825 */ /* 0x004fc800078e0208 */
[----:B0-----:R-:W-:-:S05]  /*0810*/  FMUL R9, R2, R7 ;  /* 0x0000000702097220 */ /* 0x001fca0000400000 */
[----:B------:R-:W-:Y:S01]  /*0820*/  STG.E desc[UR6][R4.64], R9 ;  /* 0x0000000904007986 */ /* 0x000fe2000c101906 */
[----:B------:R-:W-:Y:S05]  /*0830*/  EXIT ;  /* 0x000000000000794d */ /* 0x000fea0003800000 */
        .weak           $__internal_0_$__cuda_sm3x_div_rn_noftz_f32_slowpath
        .type           $__internal_0_$__cuda_sm3x_div_rn_noftz_f32_slowpath,@function
        .size           $__internal_0_$__cuda_sm3x_div_rn_noftz_f32_slowpath,(.L_x_19 - $__internal_0_$__cuda_sm3x_div_rn_noftz_f32_slowpath)
$__internal_0_$__cuda_sm3x_div_rn_noftz_f32_slowpath:
[--C-:B------:R-:W-:Y:S01]  /*0840*/  SHF.R.U32.HI R6, RZ, 0x17, R3.reuse ;  /* 0x00000017ff067819 */ /* 0x100fe20000011603 */
[----:B------:R-:W-:Y:S01]  /*0850*/  BSSY.RECONVERGENT B2, `(.L_x_7) ;  /* 0x0000064000027945 */ /* 0x000fe20003800200 */
[--C-:B------:R-:W-:Y:S01]  /*0860*/  SHF.R.U32.HI R4, RZ, 0x17, R0.reuse ;  /* 0x00000017ff047819 */ /* 0x100fe20000011600 */
[----:B------:R-:W-:Y:S01]  /*0870*/  IMAD.MOV.U32 R8, RZ, RZ, R0 ;  /* 0x000000ffff087224 */ /* 0x000fe200078e0000 */
[----:B------:R-:W-:Y:S01]  /*0880*/  LOP3.LUT R6, R6, 0xff, RZ, 0xc0, !PT ;  /* 0x000000ff06067812 */ /* 0x000fe200078ec0ff */
[----:B------:R-:W-:Y:S01]  /*0890*/  IMAD.MOV.U32 R9, RZ, RZ, R3 ;  /* 0x000000ffff097224 */ /* 0x000fe200078e0003 */
[----:B------:R-:W-:-:S03]  /*08a0*/  LOP3.LUT R4, R4, 0xff, RZ, 0xc0, !PT ;  /* 0x000000ff04047812 */ /* 0x000fc600078ec0ff */
[----:B------:R-:W-:Y:S02]  /*08b0*/  VIADD R12, R6, 0xffffffff ;  /* 0xffffffff060c7836 */ /* 0x000fe40000000000 */
[----:B------:R-:W-:-:S03]  /*08c0*/  VIADD R11, R4, 0xffffffff ;  /* 0xffffffff040b7836 */ /* 0x000fc60000000000 */
[----:B------:R-:W-:-:S04]  /*08d0*/  ISETP.GT.U32.AND P0, PT, R12, 0xfd, PT ;  /* 0x000000fd0c00780c */ /* 0x000fc80003f04070 */
[----:B------:R-:W-:-:S13]  /*08e0*/  ISETP.GT.U32.OR P0, PT, R11, 0xfd, P0 ;  /* 0x000000fd0b00780c */ /* 0x000fda0000704470 */
[----:B------:R-:W-:Y:S01]  /*08f0*/  @!P0 IMAD.MOV.U32 R10, RZ, RZ, RZ ;  /* 0x000000ffff0a8224 */ /* 0x000fe200078e00ff */
[----:B------:R-:W-:Y:S06]  /*0900*/  @!P0 BRA `(.L_x_8) ;  /* 0x00000000005c8947 */ /* 0x000fec0003800000 */
[----:B------:R-:W-:Y:S02]  /*0910*/  FSETP.GTU.FTZ.AND P0, PT, |R0|, +INF , PT ;  /* 0x7f8000000000780b */ /* 0x000fe40003f1c200 */
[----:B------:R-:W-:-:S04]  /*0920*/  FSETP.GTU.FTZ.AND P1, PT, |R3|, +INF , PT ;  /* 0x7f8000000300780b */ /* 0x000fc80003f3c200 */
[----:B------:R-:W-:-:S13]  /*0930*/  PLOP3.LUT P0, PT, P0, P1, PT, 0xf8, 0x8f ;  /* 0x00000000008f781c */ /* 0x000fda0000703f70 */
[----:B------:R-:W-:Y:S05]  /*0940*/  @P0 BRA `(.L_x_9) ;  /* 0x00000004004c0947 */ /* 0x000fea0003800000 */
[----:B------:R-:W-:-:S13]  /*0950*/  LOP3.LUT P0, RZ, R9, 0x7fffffff, R8, 0xc8, !PT ;  /* 0x7fffffff09ff7812 */ /* 0x000fda000780c808 */
[----:B------:R-:W-:Y:S05]  /*0960*/  @!P0 BRA `(.L_x_10) ;  /* 0x00000004003c8947 */ /* 0x000fea0003800000 */
[C---:B------:R-:W-:Y:S02]  /*0970*/  FSETP.NEU.FTZ.AND P2, PT, |R0|.reuse, +INF , PT ;  /* 0x7f8000000000780b */ /* 0x040fe40003f5d200 */
[----:B------:R-:W-:Y:S02]  /*0980*/  FSETP.NEU.FTZ.AND P1, PT, |R3|, +INF , PT ;  /* 0x7f8000000300780b */ /* 0x000fe40003f3d200 */
[----:B------:R-:W-:-:S11]  /*0990*/  FSETP.NEU.FTZ.AND P0, PT, |R0|, +INF , PT ;  /* 0x7f8000000000780b */ /* 0x000fd60003f1d200 */
[----:B------:R-:W-:Y:S05]  /*09a0*/  @!P1 BRA !P2, `(.L_x_10) ;  /* 0x00000004002c9947 */ /* 0x000fea0005000000 */
[----:B------:R-:W-:-:S04]  /*09b0*/  LOP3.LUT P2, RZ, R8, 0x7fffffff, RZ, 0xc0, !PT ;  /* 0x7fffffff08ff7812 */ /* 0x000fc8000784c0ff */
[----:B------:R-:W-:-:S13]  /*09c0*/  PLOP3.LUT P1, PT, P1, P2, PT, 0x2f, 0xf2 ;  /* 0x0000000000f2781c */ /* 0x000fda0000f24577 */
[----:B------:R-:W-:Y:S05]  /*09d0*/  @P1 BRA `(.L_x_11) ;  /* 0x0000000400181947 */ /* 0x000fea0003800000 */
[----:B------:R-:W-:-:S04]  /*09e0*/  LOP3.LUT P1, RZ, R9, 0x7fffffff, RZ, 0xc0, !PT ;  /* 0x7fffffff09ff7812 */ /* 0x000fc8000782c0ff */
[----:B------:R-:W-:-:S13]  /*09f0*/  PLOP3.LUT P0, PT, P0, P1, PT, 0x2f, 0xf2 ;  /* 0x0000000000f2781c */ /* 0x000fda0000702577 */
[----:B------:R-:W-:Y:S05]  /*0a00*/  @P0 BRA `(.L_x_12) ;  /* 0x0000000400000947 */ /* 0x000fea0003800000 */
[----:B------:R-:W-:Y:S02]  /*0a10*/  ISETP.GE.AND P0, PT, R11, RZ, PT ;  /* 0x000000ff0b00720c */ /* 0x000fe40003f06270 */
[----:B------:R-:W-:-:S11]  /*0a20*/  ISETP.GE.AND P1, PT, R12, RZ, PT ;  /* 0x000000ff0c00720c */ /* 0x000fd60003f26270 */
[----:B------:R-:W-:Y:S02]  /*0a30*/  @P0 IMAD.MOV.U32 R10, RZ, RZ, RZ ;  /* 0x000000ffff0a0224 */ /* 0x000fe400078e00ff */
[----:B------:R-:W-:Y:S01]  /*0a40*/  @!P0 FFMA R8, R0, 1.84467440737095516160e+19, RZ ;  /* 0x5f80000000088823 */ /* 0x000fe200000000ff */
[----:B------:R-:W-:Y:S02]  /*0a50*/  @!P0 IMAD.MOV.U32 R10, RZ, RZ, -0x40 ;  /* 0xffffffc0ff0a8424 */ /* 0x000fe400078e00ff */
[----:B------:R-:W-:Y:S02]  /*0a60*/  @!P1 FFMA R9, R3, 1.84467440737095516160e+19, RZ ;  /* 0x5f80000003099823 */ /* 0x000fe400000000ff */
[----:B------:R-:W-:-:S07]  /*0a70*/  @!P1 VIADD R10, R10, 0x40 ;  /* 0x000000400a0a9836 */ /* 0x000fce0000000000 */
.L_x_8:
[----:B------:R-:W-:Y:S01]  /*0a80*/  LEA R0, R6, 0xc0800000, 0x17 ;  /* 0xc080000006007811 */ /* 0x000fe200078eb8ff */
[----:B------:R-:W-:Y:S01]  /*0a90*/  VIADD R3, R4, 0xffffff81 ;  /* 0xffffff8104037836 */ /* 0x000fe20000000000 */
[----:B------:R-:W-:Y:S03]  /*0aa0*/  BSSY.RECONVERGENT B3, `(.L_x_13) ;  /* 0x0000035000037945 */ /* 0x000fe60003800200 */
[----:B------:R-:W-:Y:S02]  /*0ab0*/  IMAD.IADD R9, R9, 0x1, -R0 ;  /* 0x0000000109097824 */ /* 0x000fe400078e0a00 */
[----:B------:R-:W-:Y:S02]  /*0ac0*/  IMAD R0, R3, -0x800000, R8 ;  /* 0xff80000003007824 */ /* 0x000fe400078e0208 */
[----:B------:R0:W1:Y:S01]  /*0ad0*/  MUFU.RCP R11, R9 ;  /* 0x00000009000b7308 */ /* 0x0000620000001000 */
[----:B------:R-:W-:Y:S01]  /*0ae0*/  FADD.FTZ R13, -R9, -RZ ;  /* 0x800000ff090d7221 */ /* 0x000fe20000010100 */
[----:B0-----:R-:W-:-:S05]  /*0af0*/  IADD3 R9, PT, PT, R3, 0x7f, -R6 ;  /* 0x0000007f03097810 */ /* 0x001fca0007ffe806 */
[----:B------:R-:W-:Y:S02]  /*0b00*/  IMAD.IADD R9, R9, 0x1, R10 ;  /* 0x0000000109097824 */ /* 0x000fe400078e020a */
[----:B-1----:R-:W-:-:S04]  /*0b10*/  FFMA R4, R11, R13, 1 ;  /* 0x3f8000000b047423 */ /* 0x002fc8000000000d */
[----:B------:R-:W-:-:S04]  /*0b20*/  FFMA R15, R11, R4, R11 ;  /* 0x000000040b0f7223 */ /* 0x000fc8000000000b */
[----:B------:R-:W-:-:S04]  /*0b30*/  FFMA R4, R0, R15, RZ ;  /* 0x0000000f00047223 */ /* 0x000fc800000000ff */
[----:B------:R-:W-:-:S04]  /*0b40*/  FFMA R11, R13, R4, R0 ;  /* 0x000000040d0b7223 */ /* 0x000fc80000000000 */
[----:B------:R-:W-:-:S04]  /*0b50*/  FFMA R4, R15, R11, R4 ;  /* 0x0000000b0f047223 */ /* 0x000fc80000000004 */
[----:B------:R-:W-:-:S04]  /*0b60*/  FFMA R13, R13, R4, R0 ;  /* 0x000000040d0d7223 */ /* 0x000fc80000000000 */
[----:B------:R-:W-:-:S05]  /*0b70*/  FFMA R0, R15, R13, R4 ;  /* 0x0000000d0f007223 */ /* 0x000fca0000000004 */
[----:B------:R-:W-:-:S04]  /*0b80*/  SHF.R.U32.HI R3, RZ, 0x17, R0 ;  /* 0x00000017ff037819 */ /* 0x000fc80000011600 */
[----:B------:R-:W-:-:S05]  /*0b90*/  LOP3.LUT R3, R3, 0xff, RZ, 0xc0, !PT ;  /* 0x000000ff03037812 */ /* 0x000fca00078ec0ff */
[----:B------:R-:W-:-:S04]  /*0ba0*/  IMAD.IADD R8, R3, 0x1, R9 ;  /* 0x0000000103087824 */ /* 0x000fc800078e0209 */
[----:B------:R-:W-:-:S05]  /*0bb0*/  VIADD R3, R8, 0xffffffff ;  /* 0xffffffff08037836 */ /* 0x000fca0000000000 */
[----:B------:R-:W-:-:S13]  /*0bc0*/  ISETP.GE.U32.AND P0, PT, R3, 0xfe, PT ;  /* 0x000000fe0300780c */ /* 0x000fda0003f06070 */
[----:B------:R-:W-:Y:S05]  /*0bd0*/  @!P0 BRA `(.L_x_14) ;  /* 0x0000000000808947 */ /* 0x000fea0003800000 */
[----:B------:R-:W-:-:S13]  /*0be0*/  ISETP.GT.AND P0, PT, R8, 0xfe, PT ;  /* 0x000000fe0800780c */ /* 0x000fda0003f04270 */
[----:B------:R-:W-:Y:S05]  /*0bf0*/  @P0 BRA `(.L_x_15) ;  /* 0x00000000006c0947 */ /* 0x000fea0003800000 */
[----:B------:R-:W-:-:S13]  /*0c00*/  ISETP.GE.AND P0, PT, R8, 0x1, PT ;  /* 0x000000010800780c */ /* 0x000fda0003f06270 */
[----:B------:R-:W-:Y:S05]  /*0c10*/  @P0 BRA `(.L_x_16) ;  /* 0x0000000000740947 */ /* 0x000fea0003800000 */
[----:B------:R-:W-:Y:S02]  /*0c20*/  ISETP.GE.AND P0, PT, R8, -0x18, PT ;  /* 0xffffffe80800780c */ /* 0x000fe40003f06270 */
[----:B------:R-:W-:-:S11]  /*0c30*/  LOP3.LUT R0, R0, 0x80000000, RZ, 0xc0, !PT ;  /* 0x8000000000007812 */ /* 0x000fd600078ec0ff */
[----:B------:R-:W-:Y:S05]  /*0c40*/  @!P0 BRA `(.L_x_16) ;  /* 0x0000000000688947 */ /* 0x000fea0003800000 */
[-C--:B------:R-:W-:Y:S01]  /*0c50*/  FFMA.RZ R3, R15, R13.reuse, R4 ;  /* 0x0000000d0f037223 */ /* 0x080fe2000000c004 */
[C---:B------:R-:W-:Y:S01]  /*0c60*/  VIADD R9, R8.reuse, 0x20 ;  /* 0x0000002008097836 */ /* 0x040fe20000000000 */
[C---:B------:R-:W-:Y:S02]  /*0c70*/  ISETP.NE.AND P2, PT, R8.reuse, RZ, PT ;  /* 0x000000ff0800720c */ /* 0x040fe40003f45270 */
[----:B------:R-:W-:Y:S01]  /*0c80*/  ISETP.NE.AND P1, PT, R8, RZ, PT ;  /* 0x000000ff0800720c */ /* 0x000fe20003f25270 */
[----:B------:R-:W-:Y:S01]  /*0c90*/  IMAD.MOV R8, RZ, RZ, -R8 ;  /* 0x000000ffff087224 */ /* 0x000fe200078e0a08 */
[----:B------:R-:W-:Y:S01]  /*0ca0*/  LOP3.LUT R6, R3, 0x7fffff, RZ, 0xc0, !PT ;  /* 0x007fffff03067812 */ /* 0x000fe200078ec0ff */
[CCC-:B------:R-:W-:Y:S01]  /*0cb0*/  FFMA.RP R3, R15.reuse, R13.reuse, R4.reuse ;  /* 0x0000000d0f037223 */ /* 0x1c0fe20000008004 */
[----:B------:R-:W-:Y:S02]  /*0cc0*/  FFMA.RM R4, R15, R13, R4 ;  /* 0x0000000d0f047223 */ /* 0x000fe40000004004 */
[----:B------:R-:W-:-:S03]  /*0cd0*/  LOP3.LUT R6, R6, 0x800000, RZ, 0xfc, !PT ;  /* 0x0080000006067812 */ /* 0x000fc600078efcff */
[----:B------:R-:W-:Y:S02]  /*0ce0*/  FSETP.NEU.FTZ.AND P0, PT, R3, R4, PT ;  /* 0x000000040300720b */ /* 0x000fe40003f1d000 */
[----:B------:R-:W-:Y:S02]  /*0cf0*/  SHF.L.U32 R9, R6, R9, RZ ;  /* 0x0000000906097219 */ /* 0x000fe400000006ff */
[----:B------:R-:W-:Y:S02]  /*0d00*/  SEL R3, R8, RZ, P2 ;  /* 0x000000ff08037207 */ /* 0x000fe40001000000 */
[----:B------:R-:W-:Y:S02]  /*0d10*/  ISETP.NE.AND P1, PT, R9, RZ, P1 ;  /* 0x000000ff0900720c */ /* 0x000fe40000f25270 */
[----:B------:R-:W-:Y:S02]  /*0d20*/  SHF.R.U32.HI R3, RZ, R3, R6 ;  /* 0x00000003ff037219 */ /* 0x000fe40000011606 */
[----:B------:R-:W-:-:S02]  /*0d30*/  PLOP3.LUT P0, PT, P0, P1, PT, 0xf8, 0x8f ;  /* 0x00000000008f781c */ /* 0x000fc40000703f70 */
[----:B------:R-:W-:Y:S02]  /*0d40*/  SHF.R.U32.HI R9, RZ, 0x1, R3 ;  /* 0x00000001ff097819 */ /* 0x000fe40000011603 */
[----:B------:R-:W-:-:S04]  /*0d50*/  SEL R4, RZ, 0x1, !P0 ;  /* 0x00000001ff047807 */ /* 0x000fc80004000000 */
[----:B------:R-:W-:-:S04]  /*0d60*/  LOP3.LUT R4, R4, 0x1, R9, 0xf8, !PT ;  /* 0x0000000104047812 */ /* 0x000fc800078ef809 */
[----:B------:R-:W-:-:S05]  /*0d70*/  LOP3.LUT R4, R4, R3, RZ, 0xc0, !PT ;  /* 0x0000000304047212 */ /* 0x000fca00078ec0ff */
[----:B------:R-:W-:-:S05]  /*0d80*/  IMAD.IADD R9, R9, 0x1, R4 ;  /* 0x0000000109097824 */ /* 0x000fca00078e0204 */
[----:B------:R-:W-:Y:S01]  /*0d90*/  LOP3.LUT R0, R9, R0, RZ, 0xfc, !PT ;  /* 0x0000000009007212 */ /* 0x000fe200078efcff */
[----:B------:R-:W-:Y:S06]  /*0da0*/  BRA `(.L_x_16) ;  /* 0x0000000000107947 */ /* 0x000fec0003800000 */
.L_x_15:
[----:B------:R-:W-:-:S04]  /*0db0*/  LOP3.LUT R0, R0, 0x80000000, RZ, 0xc0, !PT ;  /* 0x8000000000007812 */ /* 0x000fc800078ec0ff */
[----:B------:R-:W-:Y:S01]  /*0dc0*/  LOP3.LUT R0, R0, 0x7f800000, RZ, 0xfc, !PT ;  /* 0x7f80000000007812 */ /* 0x000fe200078efcff */
[----:B------:R-:W-:Y:S06]  /*0dd0*/  BRA `(.L_x_16) ;  /* 0x0000000000047947 */ /* 0x000fec0003800000 */
.L_x_14:
[----:B------:R-:W-:-:S07]  /*0de0*/  IMAD R0, R9, 0x800000, R0 ;  /* 0x0080000009007824 */ /* 0x000fce00078e0200 */
.L_x_16:
[----:B------:R-:W-:Y:S05]  /*0df0*/  BSYNC.RECONVERGENT B3 ;  /* 0x0000000000037941 */ /* 0x000fea0003800200 */
.L_x_13:
[----:B------:R-:W-:Y:S05]  /*0e00*/  BRA `(.L_x_17) ;  /* 0x0000000000207947 */ /* 0x000fea0003800000 */
.L_x_12:
[----:B------:R-:W-:-:S04]  /*0e10*/  LOP3.LUT R0, R9, 0x80000000, R8, 0x48, !PT ;  /* 0x8000000009007812 */ /* 0x000fc800078e4808 */
[----:B------:R-:W-:Y:S01]  /*0e20*/  LOP3.LUT R0, R0, 0x7f800000, RZ, 0xfc, !PT ;  /* 0x7f80000000007812 */ /* 0x000fe200078efcff */
[----:B------:R-:W-:Y:S06]  /*0e30*/  BRA `(.L_x_17) ;  /* 0x0000000000147947 */ /* 0x000fec0003800000 */
.L_x_11:
[----:B------:R-:W-:Y:S01]  /*0e40*/  LOP3.LUT R0, R9, 0x80000000, R8, 0x48, !PT ;  /* 0x8000000009007812 */ /* 0x000fe200078e4808 */
[----:B------:R-:W-:Y:S06]  /*0e50*/  BRA `(.L_x_17) ;  /* 0x00000000000c7947 */ /* 0x000fec0003800000 */
.L_x_10:
[----:B------:R-:W0:Y:S01]  /*0e60*/  MUFU.RSQ R0, -QNAN ;  /* 0xffc0000000007908 */ /* 0x000e220000001400 */
[----:B------:R-:W-:Y:S05]  /*0e70*/  BRA `(.L_x_17) ;  /* 0x0000000000047947 */ /* 0x000fea0003800000 */
.L_x_9:
[----:B------:R-:W-:-:S07]  /*0e80*/  FADD.FTZ R0, R0, R3 ;  /* 0x0000000300007221 */ /* 0x000fce0000010000 */
.L_x_17:
[----:B------:R-:W-:Y:S05]  /*0e90*/  BSYNC.RECONVERGENT B2 ;  /* 0x0000000000027941 */ /* 0x000fea0003800200 */
.L_x_7:
[----:B------:R-:W-:-:S04]  /*0ea0*/  IMAD.MOV.U32 R3, RZ, RZ, 0x0 ;  /* 0x00000000ff037424 */ /* 0x000fc800078e00ff */
[----:B0-----:R-:W-:Y:S05]  /*0eb0*/  RET.REL.NODEC R2 `(_Z16hannWindowKernelPfS_i) ;  /* 0xfffffff002507950 */ /* 0x001fea0003c3ffff */
.L_x_18:
[----:B------:R-:W-:-:S00]  /*0ec0*/  BRA `(.L_x_18) ;  /* 0xfffffffc00fc7947 */ /* 0x000fc0000383ffff */
[----:B------:R-:W-:-:S00]  /*0ed0*/  NOP ;  /* 0x0000000000007918 */ /* 0x000fc00000000000 */
        /* <DEDUP_REMOVED lines=10> */
.L_x_19:


//--------------------- .nv.global.init           --------------------------
	.section	.nv.global.init,"aw",@progbits
	.align	4
.nv.global.init:
	.type		__cudart_i2opi_f,@object
	.size		__cudart_i2opi_f,(.L_0 - __cudart_i2opi_f)
__cudart_i2opi_f:
        /*0000*/ 	.byte	0x41, 0x90, 0x43, 0x3c, 0x99, 0x95, 0x62, 0xdb, 0xc0, 0xdd, 0x34, 0xf5, 0xd1, 0x57, 0x27, 0xfc
        /*0010*/ 	.byte	0x29, 0x15, 0x44, 0x4e, 0x6e, 0x83, 0xf9, 0xa2
.L_0:


//--------------------- .nv.shared._Z16hannWindowKernelPfS_i --------------------------
	.section	.nv.shared._Z16hannWindowKernelPfS_i,"aw",@nobits
	.sectionflags	@""
	.align	16
	.zero		1024


//--------------------- .nv.shared.reserved.0     --------------------------
	.section	.nv.shared.reserved.0,"aw",@nobits
	.weak		__nv_reservedSMEM_offset_0_alias
	.size		__nv_reservedSMEM_offset_0_alias, 0, 64
	.other		__nv_reservedSMEM_offset_0_alias,@"STO_CUDA_RESERVED_SHARED STV_DEFAULT"
__nv_reservedSMEM_offset_0_alias:
	.zero		0
	.zero		64


//--------------------- .nv.constant0._Z16hannWindowKernelPfS_i --------------------------
	.section	.nv.constant0._Z16hannWindowKernelPfS_i,"a",@progbits
	.sectionflags	@""
	.align	4
.nv.constant0._Z16hannWindowKernelPfS_i:
	.zero		916


//--------------------- SYMBOLS --------------------------

	.type		.nv.reservedSmem.offset0,@object
	.size		.nv.reservedSmem.offset0,0x4
	.type		.nv.reservedSmem.cap,@object
	.size		.nv.reservedSmem.cap,0x4
